//
// Generated by NVIDIA NVVM Compiler
//
// Compiler Build ID: CL-36424714
// Cuda compilation tools, release 13.0, V13.0.88
// Based on NVVM 20.0.0
//

.version 9.0
.target sm_100
.address_size 64

	// .globl	_Z12First_Kernelv

.visible .entry _Z12First_Kernelv()
{


	ret;

}
	// .globl	_Z13Second_Kernelv
.visible .entry _Z13Second_Kernelv()
{


	ret;

}
	// .globl	_Z12Third_Kernelv
.visible .entry _Z12Third_Kernelv()
{


	ret;

}


// ===== COMPILED SASS (sm_100) =====

	.target	sm_100

	.elftype	@"ET_EXEC"


//--------------------- .note.nv.tkinfo           --------------------------
	.section	.note.nv.tkinfo,"",@"SHT_NOTE"
	.sectionflags	@"SHF_NOTE_NV_TKINFO"
	.tkinfo
        /*0018*/ 	.word	0x00000002
        /*0030*/ 	.string	""
        /*0030*/ 	.string	"ptxas"
        /*0030*/ 	.string	"Cuda compilation tools, release 13.0, V13.0.88"
        /*0030*/ 	.string	"Build cuda_13.0.r13.0/compiler.36424714_0"
        /*0030*/ 	.string	"-arch sm_100 -m 64 "



//--------------------- .note.nv.cuinfo           --------------------------
	.section	.note.nv.cuinfo,"",@"SHT_NOTE"
	.sectionflags	@"SHF_NOTE_NV_CUINFO"
        /*0018*/ 	.short	0x0002
        /*001a*/ 	.short	0x0064
        /*001c*/ 	.short	0x0082
	.zero		2


//--------------------- .nv.info                  --------------------------
	.section	.nv.info,"",@"SHT_CUDA_INFO"
	.align	4


	//----- nvinfo : EIATTR_REGCOUNT
	.align		4
        /*0000*/ 	.byte	0x04, 0x2f
        /*0002*/ 	.short	(.L_1 - .L_0)
	.align		4
.L_0:
        /*0004*/ 	.word	index@(_Z12First_Kernelv)
        /*0008*/ 	.word	0x00000004


	//----- nvinfo : EIATTR_FRAME_SIZE
	.align		4
.L_1:
        /*000c*/ 	.byte	0x04, 0x11
        /*000e*/ 	.short	(.L_3 - .L_2)
	.align		4
.L_2:
        /*0010*/ 	.word	index@(_Z12First_Kernelv)
        /*0014*/ 	.word	0x00000000


	//----- nvinfo : EIATTR_REGCOUNT
	.align		4
.L_3:
        /*0018*/ 	.byte	0x04, 0x2f
        /*001a*/ 	.short	(.L_5 - .L_4)
	.align		4
.L_4:
        /*001c*/ 	.word	index@(_Z13Second_Kernelv)
        /*0020*/ 	.word	0x00000004


	//----- nvinfo : EIATTR_FRAME_SIZE
	.align		4
.L_5:
        /*0024*/ 	.byte	0x04, 0x11
        /*0026*/ 	.short	(.L_7 - .L_6)
	.align		4
.L_6:
        /*0028*/ 	.word	index@(_Z13Second_Kernelv)
        /*002c*/ 	.word	0x00000000


	//----- nvinfo : EIATTR_REGCOUNT
	.align		4
.L_7:
        /*0030*/ 	.byte	0x04, 0x2f
        /*0032*/ 	.short	(.L_9 - .L_8)
	.align		4
.L_8:
        /*0034*/ 	.word	index@(_Z12Third_Kernelv)
        /*0038*/ 	.word	0x00000004


	//----- nvinfo : EIATTR_FRAME_SIZE
	.align		4
.L_9:
        /*003c*/ 	.byte	0x04, 0x11
        /*003e*/ 	.short	(.L_11 - .L_10)
	.align		4
.L_10:
        /*0040*/ 	.word	index@(_Z12Third_Kernelv)
        /*0044*/ 	.word	0x00000000


	//----- nvinfo : EIATTR_MIN_STACK_SIZE
	.align		4
.L_11:
        /*0048*/ 	.byte	0x04, 0x12
        /*004a*/ 	.short	(.L_13 - .L_12)
	.align		4
.L_12:
        /*004c*/ 	.word	index@(_Z12Third_Kernelv)
        /*0050*/ 	.word	0x00000000


	//----- nvinfo : EIATTR_MIN_STACK_SIZE
	.align		4
.L_13:
        /*0054*/ 	.byte	0x04, 0x12
        /*0056*/ 	.short	(.L_15 - .L_14)
	.align		4
.L_14:
        /*0058*/ 	.word	index@(_Z13Second_Kernelv)
        /*005c*/ 	.word	0x00000000


	//----- nvinfo : EIATTR_MIN_STACK_SIZE
	.align		4
.L_15:
        /*0060*/ 	.byte	0x04, 0x12
        /*0062*/ 	.short	(.L_17 - .L_16)
	.align		4
.L_16:
        /*0064*/ 	.word	index@(_Z12First_Kernelv)
        /*0068*/ 	.word	0x00000000
.L_17:


//--------------------- .nv.compat                --------------------------
	.section	.nv.compat,"",@"SHT_CUDA_COMPAT_INFO"
	.align	4
        /*0000*/ 	.byte	0x02, 0x09, 0x00, 0x00, 0x02, 0x02, 0x01, 0x00, 0x02, 0x05, 0x05, 0x00, 0x03, 0x07, 0x01, 0x01
        /*0010*/ 	.byte	0x02, 0x03, 0x00, 0x00, 0x02, 0x06, 0x01, 0x00, 0x04, 0x0b, 0x08, 0x00, 0x09, 0x00, 0x00, 0x00
        /*0020*/ 	.byte	0x00, 0x00, 0x00, 0x00


//--------------------- .nv.info._Z12Third_Kernelv --------------------------
	.section	.nv.info._Z12Third_Kernelv,"",@"SHT_CUDA_INFO"
	.sectionflags	@""
	.align	4


	//----- nvinfo : EIATTR_CUDA_API_VERSION
	.align		4
        /*0000*/ 	.byte	0x04, 0x37
        /*0002*/ 	.short	(.L_19 - .L_18)
.L_18:
        /*0004*/ 	.word	0x00000082


	//----- nvinfo : EIATTR_SPARSE_MMA_MASK
	.align		4
.L_19:
        /*0008*/ 	.byte	0x03, 0x50
        /*000a*/ 	.short	0x0000


	//----- nvinfo : EIATTR_MAXREG_COUNT
	.align		4
        /*000c*/ 	.byte	0x03, 0x1b
        /*000e*/ 	.short	0x00ff


	//----- nvinfo : EIATTR_MERCURY_ISA_VERSION
	.align		4
        /*0010*/ 	.byte	0x03, 0x5f
        /*0012*/ 	.short	0x0101


	//----- nvinfo : EIATTR_VRC_CTA_INIT_COUNT
	.align		4
        /*0014*/ 	.byte	0x02, 0x4a
	.zero		1
	.zero		1


	//----- nvinfo : EIATTR_EXIT_INSTR_OFFSETS
	.align		4
        /*0018*/ 	.byte	0x04, 0x1c
        /*001a*/ 	.short	(.L_21 - .L_20)


	//   ....[0]....
.L_20:
        /*001c*/ 	.word	0x00000010


	//----- nvinfo : EIATTR_SW_WAR
	.align		4
.L_21:
        /*0020*/ 	.byte	0x04, 0x36
        /*0022*/ 	.short	(.L_23 - .L_22)
.L_22:
        /*0024*/ 	.word	0x00000008
.L_23:


//--------------------- .nv.info._Z13Second_Kernelv --------------------------
	.section	.nv.info._Z13Second_Kernelv,"",@"SHT_CUDA_INFO"
	.sectionflags	@""
	.align	4


	//----- nvinfo : EIATTR_CUDA_API_VERSION
	.align		4
        /*0000*/ 	.byte	0x04, 0x37
        /*0002*/ 	.short	(.L_25 - .L_24)
.L_24:
        /*0004*/ 	.word	0x00000082


	//----- nvinfo : EIATTR_SPARSE_MMA_MASK
	.align		4
.L_25:
        /*0008*/ 	.byte	0x03, 0x50
        /*000a*/ 	.short	0x0000


	//----- nvinfo : EIATTR_MAXREG_COUNT
	.align		4
        /*000c*/ 	.byte	0x03, 0x1b
        /*000e*/ 	.short	0x00ff


	//----- nvinfo : EIATTR_MERCURY_ISA_VERSION
	.align		4
        /*0010*/ 	.byte	0x03, 0x5f
        /*0012*/ 	.short	0x0101


	//----- nvinfo : EIATTR_VRC_CTA_INIT_COUNT
	.align		4
        /*0014*/ 	.byte	0x02, 0x4a
	.zero		1
	.zero		1


	//----- nvinfo : EIATTR_EXIT_INSTR_OFFSETS
	.align		4
        /*0018*/ 	.byte	0x04, 0x1c
        /*001a*/ 	.short	(.L_27 - .L_26)


	//   ....[0]....
.L_26:
        /*001c*/ 	.word	0x00000010


	//----- nvinfo : EIATTR_SW_WAR
	.align		4
.L_27:
        /*0020*/ 	.byte	0x04, 0x36
        /*0022*/ 	.short	(.L_29 - .L_28)
.L_28:
        /*0024*/ 	.word	0x00000008
.L_29:


//--------------------- .nv.info._Z12First_Kernelv --------------------------
	.section	.nv.info._Z12First_Kernelv,"",@"SHT_CUDA_INFO"
	.sectionflags	@""
	.align	4


	//----- nvinfo : EIATTR_CUDA_API_VERSION
	.align		4
        /*0000*/ 	.byte	0x04, 0x37
        /*0002*/ 	.short	(.L_31 - .L_30)
.L_30:
        /*0004*/ 	.word	0x00000082


	//----- nvinfo : EIATTR_SPARSE_MMA_MASK
	.align		4
.L_31:
        /*0008*/ 	.byte	0x03, 0x50
        /*000a*/ 	.short	0x0000


	//----- nvinfo : EIATTR_MAXREG_COUNT
	.align		4
        /*000c*/ 	.byte	0x03, 0x1b
        /*000e*/ 	.short	0x00ff


	//----- nvinfo : EIATTR_MERCURY_ISA_VERSION
	.align		4
        /*0010*/ 	.byte	0x03, 0x5f
        /*0012*/ 	.short	0x0101


	//----- nvinfo : EIATTR_VRC_CTA_INIT_COUNT
	.align		4
        /*0014*/ 	.byte	0x02, 0x4a
	.zero		1
	.zero		1


	//----- nvinfo : EIATTR_EXIT_INSTR_OFFSETS
	.align		4
        /*0018*/ 	.byte	0x04, 0x1c
        /*001a*/ 	.short	(.L_33 - .L_32)


	//   ....[0]....
.L_32:
        /*001c*/ 	.word	0x00000010


	//----- nvinfo : EIATTR_SW_WAR
	.align		4
.L_33:
        /*0020*/ 	.byte	0x04, 0x36
        /*0022*/ 	.short	(.L_35 - .L_34)
.L_34:
        /*0024*/ 	.word	0x00000008
.L_35:


//--------------------- .nv.callgraph             --------------------------
	.section	.nv.callgraph,"",@"SHT_CUDA_CALLGRAPH"
	.align	4
	.sectionentsize	8
	.align		4
        /*0000*/ 	.word	0x00000000
	.align		4
        /*0004*/ 	.word	0xffffffff
	.align		4
        /*0008*/ 	.word	0x00000000
	.align		4
        /*000c*/ 	.word	0xfffffffe
	.align		4
        /*0010*/ 	.word	0x00000000
	.align		4
        /*0014*/ 	.word	0xfffffffd
	.align		4
        /*0018*/ 	.word	0x00000000
	.align		4
        /*001c*/ 	.word	0xfffffffc


//--------------------- .text._Z12Third_Kernelv   --------------------------
	.section	.text._Z12Third_Kernelv,"ax",@progbits
	.align	128
        .global         _Z12Third_Kernelv
        .type           _Z12Third_Kernelv,@function
        .size           _Z12Third_Kernelv,(.L_x_3 - _Z12Third_Kernelv)
        .other          _Z12Third_Kernelv,@"STO_CUDA_ENTRY STV_DEFAULT"
_Z12Third_Kernelv:
.text._Z12Third_Kernelv:
[----:B------:R-:W-:Y:S01]  /*0000*/  LDC R1, c[0x0][0x37c] ;  /* 0x0000df00ff017b82 */ /* 0x000fe20000000800 */
[----:B------:R-:W-:Y:S05]  /*0010*/  EXIT ;  /* 0x000000000000794d */ /* 0x000fea0003800000 */
.L_x_0:
[----:B------:R-:W-:-:S00]  /*0020*/  BRA `(.L_x_0) ;  /* 0xfffffffc00fc7947 */ /* 0x000fc0000383ffff */
[----:B------:R-:W-:-:S00]  /*0030*/  NOP ;  /* 0x0000000000007918 */ /* 0x000fc00000000000 */
        /* <DEDUP_REMOVED lines=12> */
.L_x_3:


//--------------------- .text._Z13Second_Kernelv  --------------------------
	.section	.text._Z13Second_Kernelv,"ax",@progbits
	.align	128
        .global         _Z13Second_Kernelv
        .type           _Z13Second_Kernelv,@function
        .size           _Z13Second_Kernelv,(.L_x_4 - _Z13Second_Kernelv)
        .other          _Z13Second_Kernelv,@"STO_CUDA_ENTRY STV_DEFAULT"
_Z13Second_Kernelv:
.text._Z13Second_Kernelv:
[----:B------:R-:W-:Y:S01]  /*0000*/  LDC R1, c[0x0][0x37c] ;  /* 0x0000df00ff017b82 */ /* 0x000fe20000000800 */
[----:B------:R-:W-:Y:S05]  /*0010*/  EXIT ;  /* 0x000000000000794d */ /* 0x000fea0003800000 */
.L_x_1:
        /* <DEDUP_REMOVED lines=14> */
.L_x_4:


//--------------------- .text._Z12First_Kernelv   --------------------------
	.section	.text._Z12First_Kernelv,"ax",@progbits
	.align	128
        .global         _Z12First_Kernelv
        .type           _Z12First_Kernelv,@function
        .size           _Z12First_Kernelv,(.L_x_5 - _Z12First_Kernelv)
        .other          _Z12First_Kernelv,@"STO_CUDA_ENTRY STV_DEFAULT"
_Z12First_Kernelv:
.text._Z12First_Kernelv:
[----:B------:R-:W-:Y:S01]  /*0000*/  LDC R1, c[0x0][0x37c] ;  /* 0x0000df00ff017b82 */ /* 0x000fe20000000800 */
[----:B------:R-:W-:Y:S05]  /*0010*/  EXIT ;  /* 0x000000000000794d */ /* 0x000fea0003800000 */
.L_x_2:
        /* <DEDUP_REMOVED lines=14> */
.L_x_5:


//--------------------- .nv.shared.reserved.0     --------------------------
	.section	.nv.shared.reserved.0,"aw",@nobits
	.weak		__nv_reservedSMEM_offset_0_alias
	.size		__nv_reservedSMEM_offset_0_alias, 0, 64
	.other		__nv_reservedSMEM_offset_0_alias,@"STO_CUDA_RESERVED_SHARED STV_DEFAULT"
__nv_reservedSMEM_offset_0_alias:
	.zero		0
	.zero		64


//--------------------- .nv.constant0._Z12Third_Kernelv --------------------------
	.section	.nv.constant0._Z12Third_Kernelv,"a",@progbits
	.sectionflags	@""
	.align	4
.nv.constant0._Z12Third_Kernelv:
	.zero		896


//--------------------- .nv.constant0._Z13Second_Kernelv --------------------------
	.section	.nv.constant0._Z13Second_Kernelv,"a",@progbits
	.sectionflags	@""
	.align	4
.nv.constant0._Z13Second_Kernelv:
	.zero		896


//--------------------- .nv.constant0._Z12First_Kernelv --------------------------
	.section	.nv.constant0._Z12First_Kernelv,"a",@progbits
	.sectionflags	@""
	.align	4
.nv.constant0._Z12First_Kernelv:
	.zero		896


//--------------------- SYMBOLS --------------------------

	.type		.nv.reservedSmem.offset0,@object
	.size		.nv.reservedSmem.offset0,0x4
